//
// Generated by NVIDIA NVVM Compiler
//
// Compiler Build ID: CL-36424714
// Cuda compilation tools, release 13.0, V13.0.88
// Based on NVVM 20.0.0
//

.version 9.0
.target sm_100
.address_size 64

	// .globl	_Z16histogram_kernelPjjjS_
.extern .shared .align 16 .b8 histogram_prv[];

.visible .entry _Z16histogram_kernelPjjjS_(
	.param .u64 .ptr .align 1 _Z16histogram_kernelPjjjS__param_0,
	.param .u32 _Z16histogram_kernelPjjjS__param_1,
	.param .u32 _Z16histogram_kernelPjjjS__param_2,
	.param .u64 .ptr .align 1 _Z16histogram_kernelPjjjS__param_3
)
{
	.reg .pred 	%p<12>;
	.reg .b32 	%r<38>;
	.reg .b64 	%rd<9>;

	ld.param.u64 	%rd3, [_Z16histogram_kernelPjjjS__param_0];
	ld.param.u32 	%r14, [_Z16histogram_kernelPjjjS__param_1];
	ld.param.u32 	%r15, [_Z16histogram_kernelPjjjS__param_2];
	ld.param.u64 	%rd4, [_Z16histogram_kernelPjjjS__param_3];
	mov.u32 	%r1, %ntid.x;
	setp.ne.s32 	%p1, %r1, 1;
	selp.u32 	%r16, 1, 0, %p1;
	add.s32 	%r2, %r15, %r16;
	mov.u32 	%r3, %tid.x;
	setp.ge.u32 	%p2, %r3, %r15;
	setp.eq.s32 	%p3, %r2, 0;
	or.pred  	%p4, %p2, %p3;
	@%p4 bra 	$L__BB0_4;
	mov.b32 	%r35, 0;
$L__BB0_2:
	mad.lo.s32 	%r5, %r35, %r1, %r3;
	setp.ge.u32 	%p5, %r5, %r15;
	@%p5 bra 	$L__BB0_4;
	shl.b32 	%r18, %r5, 2;
	mov.u32 	%r19, histogram_prv;
	add.s32 	%r20, %r19, %r18;
	mov.b32 	%r21, 0;
	st.shared.u32 	[%r20], %r21;
	add.s32 	%r35, %r35, 1;
	setp.ne.s32 	%p6, %r35, %r2;
	@%p6 bra 	$L__BB0_2;
$L__BB0_4:
	bar.sync 	0;
	mov.u32 	%r22, %ctaid.x;
	mad.lo.s32 	%r36, %r22, %r1, %r3;
	setp.ge.u32 	%p7, %r36, %r14;
	@%p7 bra 	$L__BB0_7;
	cvta.to.global.u64 	%rd1, %rd3;
	mov.u32 	%r23, %nctaid.x;
	mul.lo.s32 	%r8, %r1, %r23;
	mov.u32 	%r26, histogram_prv;
$L__BB0_6:
	mul.wide.s32 	%rd5, %r36, 4;
	add.s64 	%rd6, %rd1, %rd5;
	ld.global.u32 	%r24, [%rd6];
	shl.b32 	%r25, %r24, 2;
	add.s32 	%r27, %r26, %r25;
	atom.shared.add.u32 	%r28, [%r27], 1;
	add.s32 	%r36, %r36, %r8;
	setp.lt.u32 	%p8, %r36, %r14;
	@%p8 bra 	$L__BB0_6;
$L__BB0_7:
	setp.ge.u32 	%p9, %r3, %r15;
	bar.sync 	0;
	@%p9 bra 	$L__BB0_11;
	cvta.to.global.u64 	%rd2, %rd4;
	mov.b32 	%r37, 0;
	mov.u32 	%r31, histogram_prv;
$L__BB0_9:
	mad.lo.s32 	%r12, %r37, %r1, %r3;
	setp.ge.u32 	%p10, %r12, %r15;
	@%p10 bra 	$L__BB0_11;
	mul.wide.u32 	%rd7, %r12, 4;
	add.s64 	%rd8, %rd2, %rd7;
	shl.b32 	%r30, %r12, 2;
	add.s32 	%r32, %r31, %r30;
	ld.shared.u32 	%r33, [%r32];
	atom.global.add.u32 	%r34, [%rd8], %r33;
	add.s32 	%r37, %r37, 1;
	setp.le.u32 	%p11, %r37, %r2;
	@%p11 bra 	$L__BB0_9;
$L__BB0_11:
	ret;

}


// ===== COMPILED SASS (sm_100) =====

	.target	sm_100

	.elftype	@"ET_EXEC"


//--------------------- .note.nv.tkinfo           --------------------------
	.section	.note.nv.tkinfo,"",@"SHT_NOTE"
	.sectionflags	@"SHF_NOTE_NV_TKINFO"
	.tkinfo
        /*0018*/ 	.word	0x00000002
        /*0030*/ 	.string	""
        /*0030*/ 	.string	"ptxas"
        /*0030*/ 	.string	"Cuda compilation tools, release 13.0, V13.0.88"
        /*0030*/ 	.string	"Build cuda_13.0.r13.0/compiler.36424714_0"
        /*0030*/ 	.string	"-arch sm_100 -m 64 "



//--------------------- .note.nv.cuinfo           --------------------------
	.section	.note.nv.cuinfo,"",@"SHT_NOTE"
	.sectionflags	@"SHF_NOTE_NV_CUINFO"
        /*0018*/ 	.short	0x0002
        /*001a*/ 	.short	0x0064
        /*001c*/ 	.short	0x0082
	.zero		2


//--------------------- .nv.info                  --------------------------
	.section	.nv.info,"",@"SHT_CUDA_INFO"
	.align	4


	//----- nvinfo : EIATTR_REGCOUNT
	.align		4
        /*0000*/ 	.byte	0x04, 0x2f
        /*0002*/ 	.short	(.L_1 - .L_0)
	.align		4
.L_0:
        /*0004*/ 	.word	index@(_Z16histogram_kernelPjjjS_)
        /*0008*/ 	.word	0x0000000e


	//----- nvinfo : EIATTR_FRAME_SIZE
	.align		4
.L_1:
        /*000c*/ 	.byte	0x04, 0x11
        /*000e*/ 	.short	(.L_3 - .L_2)
	.align		4
.L_2:
        /*0010*/ 	.word	index@(_Z16histogram_kernelPjjjS_)
        /*0014*/ 	.word	0x00000000


	//----- nvinfo : EIATTR_MIN_STACK_SIZE
	.align		4
.L_3:
        /*0018*/ 	.byte	0x04, 0x12
        /*001a*/ 	.short	(.L_5 - .L_4)
	.align		4
.L_4:
        /*001c*/ 	.word	index@(_Z16histogram_kernelPjjjS_)
        /*0020*/ 	.word	0x00000000
.L_5:


//--------------------- .nv.compat                --------------------------
	.section	.nv.compat,"",@"SHT_CUDA_COMPAT_INFO"
	.align	4
        /*0000*/ 	.byte	0x02, 0x09, 0x00, 0x00, 0x02, 0x02, 0x01, 0x00, 0x02, 0x05, 0x05, 0x00, 0x03, 0x07, 0x01, 0x01
        /*0010*/ 	.byte	0x02, 0x03, 0x00, 0x00, 0x02, 0x06, 0x01, 0x00, 0x04, 0x0b, 0x08, 0x00, 0x09, 0x00, 0x00, 0x00
        /*0020*/ 	.byte	0x00, 0x00, 0x00, 0x00


//--------------------- .nv.info._Z16histogram_kernelPjjjS_ --------------------------
	.section	.nv.info._Z16histogram_kernelPjjjS_,"",@"SHT_CUDA_INFO"
	.sectionflags	@""
	.align	4


	//----- nvinfo : EIATTR_CUDA_API_VERSION
	.align		4
        /*0000*/ 	.byte	0x04, 0x37
        /*0002*/ 	.short	(.L_7 - .L_6)
.L_6:
        /*0004*/ 	.word	0x00000082


	//----- nvinfo : EIATTR_KPARAM_INFO
	.align		4
.L_7:
        /*0008*/ 	.byte	0x04, 0x17
        /*000a*/ 	.short	(.L_9 - .L_8)
.L_8:
        /*000c*/ 	.word	0x00000000
        /*0010*/ 	.short	0x0003
        /*0012*/ 	.short	0x0010
        /*0014*/ 	.byte	0x00, 0xf5, 0x21, 0x00


	//----- nvinfo : EIATTR_KPARAM_INFO
	.align		4
.L_9:
        /*0018*/ 	.byte	0x04, 0x17
        /*001a*/ 	.short	(.L_11 - .L_10)
.L_10:
        /*001c*/ 	.word	0x00000000
        /*0020*/ 	.short	0x0002
        /*0022*/ 	.short	0x000c
        /*0024*/ 	.byte	0x00, 0xf0, 0x11, 0x00


	//----- nvinfo : EIATTR_KPARAM_INFO
	.align		4
.L_11:
        /*0028*/ 	.byte	0x04, 0x17
        /*002a*/ 	.short	(.L_13 - .L_12)
.L_12:
        /*002c*/ 	.word	0x00000000
        /*0030*/ 	.short	0x0001
        /*0032*/ 	.short	0x0008
        /*0034*/ 	.byte	0x00, 0xf0, 0x11, 0x00


	//----- nvinfo : EIATTR_KPARAM_INFO
	.align		4
.L_13:
        /*0038*/ 	.byte	0x04, 0x17
        /*003a*/ 	.short	(.L_15 - .L_14)
.L_14:
        /*003c*/ 	.word	0x00000000
        /*0040*/ 	.short	0x0000
        /*0042*/ 	.short	0x0000
        /*0044*/ 	.byte	0x00, 0xf5, 0x21, 0x00


	//----- nvinfo : EIATTR_SPARSE_MMA_MASK
	.align		4
.L_15:
        /*0048*/ 	.byte	0x03, 0x50
        /*004a*/ 	.short	0x0000


	//----- nvinfo : EIATTR_MAXREG_COUNT
	.align		4
        /*004c*/ 	.byte	0x03, 0x1b
        /*004e*/ 	.short	0x00ff


	//----- nvinfo : EIATTR_NUM_BARRIERS
	.align		4
        /*0050*/ 	.byte	0x02, 0x4c
        /*0052*/ 	.byte	0x01
	.zero		1


	//----- nvinfo : EIATTR_MERCURY_ISA_VERSION
	.align		4
        /*0054*/ 	.byte	0x03, 0x5f
        /*0056*/ 	.short	0x0101


	//----- nvinfo : EIATTR_VRC_CTA_INIT_COUNT
	.align		4
        /*0058*/ 	.byte	0x02, 0x4a
	.zero		1
	.zero		1


	//----- nvinfo : EIATTR_EXIT_INSTR_OFFSETS
	.align		4
        /*005c*/ 	.byte	0x04, 0x1c
        /*005e*/ 	.short	(.L_17 - .L_16)


	//   ....[0]....
.L_16:
        /*0060*/ 	.word	0x00000340


	//   ....[1]....
        /*0064*/ 	.word	0x000003e0


	//   ....[2]....
        /*0068*/ 	.word	0x00000450


	//----- nvinfo : EIATTR_CRS_STACK_SIZE
	.align		4
.L_17:
        /*006c*/ 	.byte	0x04, 0x1e
        /*006e*/ 	.short	(.L_19 - .L_18)
.L_18:
        /*0070*/ 	.word	0x00000000


	//----- nvinfo : EIATTR_CBANK_PARAM_SIZE
	.align		4
.L_19:
        /*0074*/ 	.byte	0x03, 0x19
        /*0076*/ 	.short	0x0018


	//----- nvinfo : EIATTR_PARAM_CBANK
	.align		4
        /*0078*/ 	.byte	0x04, 0x0a
        /*007a*/ 	.short	(.L_21 - .L_20)
	.align		4
.L_20:
        /*007c*/ 	.word	index@(.nv.constant0._Z16histogram_kernelPjjjS_)
        /*0080*/ 	.short	0x0380
        /*0082*/ 	.short	0x0018


	//----- nvinfo : EIATTR_SW_WAR
	.align		4
.L_21:
        /*0084*/ 	.byte	0x04, 0x36
        /*0086*/ 	.short	(.L_23 - .L_22)
.L_22:
        /*0088*/ 	.word	0x00000008
.L_23:


//--------------------- .nv.callgraph             --------------------------
	.section	.nv.callgraph,"",@"SHT_CUDA_CALLGRAPH"
	.align	4
	.sectionentsize	8
	.align		4
        /*0000*/ 	.word	0x00000000
	.align		4
        /*0004*/ 	.word	0xffffffff
	.align		4
        /*0008*/ 	.word	0x00000000
	.align		4
        /*000c*/ 	.word	0xfffffffe
	.align		4
        /*0010*/ 	.word	0x00000000
	.align		4
        /*0014*/ 	.word	0xfffffffd
	.align		4
        /*0018*/ 	.word	0x00000000
	.align		4
        /*001c*/ 	.word	0xfffffffc


//--------------------- .text._Z16histogram_kernelPjjjS_ --------------------------
	.section	.text._Z16histogram_kernelPjjjS_,"ax",@progbits
	.align	128
        .global         _Z16histogram_kernelPjjjS_
        .type           _Z16histogram_kernelPjjjS_,@function
        .size           _Z16histogram_kernelPjjjS_,(.L_x_8 - _Z16histogram_kernelPjjjS_)
        .other          _Z16histogram_kernelPjjjS_,@"STO_CUDA_ENTRY STV_DEFAULT"
_Z16histogram_kernelPjjjS_:
.text._Z16histogram_kernelPjjjS_:
[----:B------:R-:W-:Y:S08]  /*0000*/  LDC R1, c[0x0][0x37c] ;  /* 0x0000df00ff017b82 */ /* 0x000ff00000000800 */
[----:B------:R-:W0:Y:S01]  /*0010*/  LDC R3, c[0x0][0x360] ;  /* 0x0000d800ff037b82 */ /* 0x000e220000000800 */
[----:B------:R-:W1:Y:S01]  /*0020*/  LDCU UR4, c[0x0][0x38c] ;  /* 0x00007180ff0477ac */ /* 0x000e620008000800 */
[----:B------:R-:W2:Y:S01]  /*0030*/  S2R R2, SR_TID.X ;  /* 0x0000000000027919 */ /* 0x000ea20000002100 */
[----:B------:R-:W-:Y:S01]  /*0040*/  BSSY.RECONVERGENT B0, `(.L_x_0) ;  /* 0x0000016000007945 */ /* 0x000fe20003800200 */
[----:B-1----:R-:W-:-:S04]  /*0050*/  IMAD.U32 R7, RZ, RZ, UR4 ;  /* 0x00000004ff077e24 */ /* 0x002fc8000f8e00ff */
[----:B------:R-:W-:Y:S01]  /*0060*/  VIADD R0, R7, 0x1 ;  /* 0x0000000107007836 */ /* 0x000fe20000000000 */
[----:B0-----:R-:W-:-:S13]  /*0070*/  ISETP.NE.AND P0, PT, R3, 0x1, PT ;  /* 0x000000010300780c */ /* 0x001fda0003f05270 */
[----:B------:R-:W-:-:S05]  /*0080*/  @!P0 IMAD.MOV R0, RZ, RZ, R7 ;  /* 0x000000ffff008224 */ /* 0x000fca00078e0207 */
[----:B------:R-:W-:-:S04]  /*0090*/  ISETP.NE.AND P0, PT, R0, RZ, PT ;  /* 0x000000ff0000720c */ /* 0x000fc80003f05270 */
[----:B--2---:R-:W-:-:S13]  /*00a0*/  ISETP.GE.U32.OR P0, PT, R2, R7, !P0 ;  /* 0x000000070200720c */ /* 0x004fda0004706470 */
[----:B------:R-:W-:Y:S05]  /*00b0*/  @P0 BRA `(.L_x_1) ;  /* 0x0000000000380947 */ /* 0x000fea0003800000 */
[----:B------:R-:W0:Y:S01]  /*00c0*/  S2R R7, SR_CgaCtaId ;  /* 0x0000000000077919 */ /* 0x000e220000008800 */
[----:B------:R-:W1:Y:S01]  /*00d0*/  LDC R8, c[0x0][0x38c] ;  /* 0x0000e300ff087b82 */ /* 0x000e620000000800 */
[----:B------:R-:W-:Y:S01]  /*00e0*/  MOV R4, 0x400 ;  /* 0x0000040000047802 */ /* 0x000fe20000000f00 */
[----:B------:R-:W-:-:S03]  /*00f0*/  IMAD.MOV.U32 R5, RZ, RZ, RZ ;  /* 0x000000ffff057224 */ /* 0x000fc600078e00ff */
[----:B0-----:R-:W-:-:S07]  /*0100*/  LEA R4, R7, R4, 0x18 ;  /* 0x0000000407047211 */ /* 0x001fce00078ec0ff */
.L_x_2:
[----:B------:R-:W-:Y:S02]  /*0110*/  IMAD R6, R3, R5, R2 ;  /* 0x0000000503067224 */ /* 0x000fe400078e0202 */
[----:B-1----:R-:W-:-:S05]  /*0120*/  IMAD.MOV.U32 R7, RZ, RZ, R8 ;  /* 0x000000ffff077224 */ /* 0x002fca00078e0008 */
[----:B------:R-:W-:-:S13]  /*0130*/  ISETP.GE.U32.AND P0, PT, R6, R7, PT ;  /* 0x000000070600720c */ /* 0x000fda0003f06070 */
[----:B------:R-:W-:Y:S05]  /*0140*/  @P0 BRA `(.L_x_1) ;  /* 0x0000000000140947 */ /* 0x000fea0003800000 */
[----:B------:R-:W-:Y:S01]  /*0150*/  LEA R6, R6, R4, 0x2 ;  /* 0x0000000406067211 */ /* 0x000fe200078e10ff */
[----:B------:R-:W-:-:S04]  /*0160*/  VIADD R5, R5, 0x1 ;  /* 0x0000000105057836 */ /* 0x000fc80000000000 */
[----:B------:R0:W-:Y:S01]  /*0170*/  STS [R6], RZ ;  /* 0x000000ff06007388 */ /* 0x0001e20000000800 */
[----:B------:R-:W-:-:S13]  /*0180*/  ISETP.NE.AND P0, PT, R5, R0, PT ;  /* 0x000000000500720c */ /* 0x000fda0003f05270 */
[----:B0-----:R-:W-:Y:S05]  /*0190*/  @P0 BRA `(.L_x_2) ;  /* 0xfffffffc00dc0947 */ /* 0x001fea000383ffff */
.L_x_1:
[----:B------:R-:W-:Y:S05]  /*01a0*/  BSYNC.RECONVERGENT B0 ;  /* 0x0000000000007941 */ /* 0x000fea0003800200 */
.L_x_0:
[----:B------:R-:W0:Y:S01]  /*01b0*/  S2UR UR4, SR_CTAID.X ;  /* 0x00000000000479c3 */ /* 0x000e220000002500 */
[----:B------:R-:W1:Y:S01]  /*01c0*/  LDCU UR5, c[0x0][0x388] ;  /* 0x00007100ff0577ac */ /* 0x000e620008000800 */
[----:B------:R-:W-:Y:S06]  /*01d0*/  BSSY.RECONVERGENT B0, `(.L_x_3) ;  /* 0x0000015000007945 */ /* 0x000fec0003800200 */
[----:B------:R-:W-:Y:S01]  /*01e0*/  BAR.SYNC.DEFER_BLOCKING 0x0 ;  /* 0x0000000000007b1d */ /* 0x000fe20000010000 */
[----:B------:R-:W-:-:S05]  /*01f0*/  ISETP.GE.U32.AND P0, PT, R2, R7, PT ;  /* 0x000000070200720c */ /* 0x000fca0003f06070 */
[----:B------:R-:W2:Y:S01]  /*0200*/  LDCU.64 UR6, c[0x0][0x358] ;  /* 0x00006b00ff0677ac */ /* 0x000ea20008000a00 */
[----:B0-----:R-:W-:-:S05]  /*0210*/  IMAD R4, R3, UR4, R2 ;  /* 0x0000000403047c24 */ /* 0x001fca000f8e0202 */
[----:B-1----:R-:W-:-:S13]  /*0220*/  ISETP.GE.U32.AND P1, PT, R4, UR5, PT ;  /* 0x0000000504007c0c */ /* 0x002fda000bf26070 */
[----:B--2---:R-:W-:Y:S05]  /*0230*/  @P1 BRA `(.L_x_4) ;  /* 0x0000000000381947 */ /* 0x004fea0003800000 */
[----:B------:R-:W0:Y:S01]  /*0240*/  S2R R8, SR_CgaCtaId ;  /* 0x0000000000087919 */ /* 0x000e220000008800 */
[----:B------:R-:W1:Y:S01]  /*0250*/  LDC.64 R6, c[0x0][0x380] ;  /* 0x0000e000ff067b82 */ /* 0x000e620000000a00 */
[----:B------:R-:W2:Y:S01]  /*0260*/  LDCU UR4, c[0x0][0x370] ;  /* 0x00006e00ff0477ac */ /* 0x000ea20008000800 */
[----:B------:R-:W-:Y:S01]  /*0270*/  MOV R5, 0x400 ;  /* 0x0000040000057802 */ /* 0x000fe20000000f00 */
[----:B------:R-:W-:-:S03]  /*0280*/  IMAD.MOV.U32 R9, RZ, RZ, R4 ;  /* 0x000000ffff097224 */ /* 0x000fc600078e0004 */
[----:B0-----:R-:W-:Y:S01]  /*0290*/  LEA R11, R8, R5, 0x18 ;  /* 0x00000005080b7211 */ /* 0x001fe200078ec0ff */
[----:B--2---:R-:W-:-:S07]  /*02a0*/  IMAD R8, R3, UR4, RZ ;  /* 0x0000000403087c24 */ /* 0x004fce000f8e02ff */
.L_x_5:
[----:B-1----:R-:W-:-:S06]  /*02b0*/  IMAD.WIDE R4, R9, 0x4, R6 ;  /* 0x0000000409047825 */ /* 0x002fcc00078e0206 */
[----:B------:R-:W2:Y:S01]  /*02c0*/  LDG.E R4, desc[UR6][R4.64] ;  /* 0x0000000604047981 */ /* 0x000ea2000c1e1900 */
[----:B------:R-:W-:-:S05]  /*02d0*/  IMAD.IADD R9, R8, 0x1, R9 ;  /* 0x0000000108097824 */ /* 0x000fca00078e0209 */
[----:B------:R-:W-:Y:S02]  /*02e0*/  ISETP.GE.U32.AND P1, PT, R9, UR5, PT ;  /* 0x0000000509007c0c */ /* 0x000fe4000bf26070 */
[----:B0-2---:R-:W-:-:S05]  /*02f0*/  LEA R10, R4, R11, 0x2 ;  /* 0x0000000b040a7211 */ /* 0x005fca00078e10ff */
[----:B------:R0:W-:Y:S06]  /*0300*/  ATOMS.POPC.INC.32 RZ, [R10+URZ] ;  /* 0x000000000aff7f8c */ /* 0x0001ec000d8000ff */
[----:B------:R-:W-:Y:S05]  /*0310*/  @!P1 BRA `(.L_x_5) ;  /* 0xfffffffc00e49947 */ /* 0x000fea000383ffff */
.L_x_4:
[----:B------:R-:W-:Y:S05]  /*0320*/  BSYNC.RECONVERGENT B0 ;  /* 0x0000000000007941 */ /* 0x000fea0003800200 */
.L_x_3:
[----:B------:R-:W-:Y:S06]  /*0330*/  BAR.SYNC.DEFER_BLOCKING 0x0 ;  /* 0x0000000000007b1d */ /* 0x000fec0000010000 */
[----:B------:R-:W-:Y:S05]  /*0340*/  @P0 EXIT ;  /* 0x000000000000094d */ /* 0x000fea0003800000 */
[----:B------:R-:W1:Y:S01]  /*0350*/  S2UR UR5, SR_CgaCtaId ;  /* 0x00000000000579c3 */ /* 0x000e620000008800 */
[----:B------:R-:W-:Y:S01]  /*0360*/  UMOV UR4, 0x400 ;  /* 0x0000040000047882 */ /* 0x000fe20000000000 */
[----:B------:R-:W2:Y:S06]  /*0370*/  LDCU UR8, c[0x0][0x38c] ;  /* 0x00007180ff0877ac */ /* 0x000eac0008000800 */
[----:B------:R-:W3:Y:S01]  /*0380*/  LDC.64 R6, c[0x0][0x390] ;  /* 0x0000e400ff067b82 */ /* 0x000ee20000000a00 */
[----:B-1----:R-:W-:-:S03]  /*0390*/  ULEA UR5, UR5, UR4, 0x18 ;  /* 0x0000000405057291 */ /* 0x002fc6000f8ec0ff */
[----:B--2---:R-:W-:-:S09]  /*03a0*/  UMOV UR4, URZ ;  /* 0x000000ff00047c82 */ /* 0x004fd20008000000 */
.L_x_6:
[----:B-1----:R-:W-:Y:S01]  /*03b0*/  IMAD R5, R3, UR4, R2 ;  /* 0x0000000403057c24 */ /* 0x002fe2000f8e0202 */
[----:B------:R-:W-:-:S04]  /*03c0*/  UIADD3 UR4, UPT, UPT, UR4, 0x1, URZ ;  /* 0x0000000104047890 */ /* 0x000fc8000fffe0ff */
[----:B------:R-:W-:-:S13]  /*03d0*/  ISETP.GE.U32.AND P0, PT, R5, UR8, PT ;  /* 0x0000000805007c0c */ /* 0x000fda000bf06070 */
[----:B------:R-:W-:Y:S05]  /*03e0*/  @P0 EXIT ;  /* 0x000000000000094d */ /* 0x000fea0003800000 */
[C---:B------:R-:W-:Y:S01]  /*03f0*/  LEA R8, R5.reuse, UR5, 0x2 ;  /* 0x0000000505087c11 */ /* 0x040fe2000f8e10ff */
[----:B---3--:R-:W-:-:S04]  /*0400*/  IMAD.WIDE.U32 R4, R5, 0x4, R6 ;  /* 0x0000000405047825 */ /* 0x008fc800078e0006 */
[----:B------:R-:W1:Y:S01]  /*0410*/  LDS R9, [R8] ;  /* 0x0000000008097984 */ /* 0x000e620000000800 */
[----:B------:R-:W-:-:S03]  /*0420*/  ISETP.LT.U32.AND P0, PT, R0, UR4, PT ;  /* 0x0000000400007c0c */ /* 0x000fc6000bf01070 */
[----:B-1----:R1:W-:Y:S10]  /*0430*/  REDG.E.ADD.STRONG.GPU desc[UR6][R4.64], R9 ;  /* 0x000000090400798e */ /* 0x0023f4000c12e106 */
[----:B------:R-:W-:Y:S05]  /*0440*/  @!P0 BRA `(.L_x_6) ;  /* 0xfffffffc00d88947 */ /* 0x000fea000383ffff */
[----:B------:R-:W-:Y:S05]  /*0450*/  EXIT ;  /* 0x000000000000794d */ /* 0x000fea0003800000 */
.L_x_7:
[----:B------:R-:W-:-:S00]  /*0460*/  BRA `(.L_x_7) ;  /* 0xfffffffc00fc7947 */ /* 0x000fc0000383ffff */
[----:B------:R-:W-:-:S00]  /*0470*/  NOP ;  /* 0x0000000000007918 */ /* 0x000fc00000000000 */
        /* <DEDUP_REMOVED lines=8> */
.L_x_8:


//--------------------- .nv.shared._Z16histogram_kernelPjjjS_ --------------------------
	.section	.nv.shared._Z16histogram_kernelPjjjS_,"aw",@nobits
	.sectionflags	@""
	.align	16
	.zero		1024


//--------------------- .nv.shared.reserved.0     --------------------------
	.section	.nv.shared.reserved.0,"aw",@nobits
	.weak		__nv_reservedSMEM_offset_0_alias
	.size		__nv_reservedSMEM_offset_0_alias, 0, 64
	.other		__nv_reservedSMEM_offset_0_alias,@"STO_CUDA_RESERVED_SHARED STV_DEFAULT"
__nv_reservedSMEM_offset_0_alias:
	.zero		0
	.zero		64


//--------------------- .nv.constant0._Z16histogram_kernelPjjjS_ --------------------------
	.section	.nv.constant0._Z16histogram_kernelPjjjS_,"a",@progbits
	.sectionflags	@""
	.align	4
.nv.constant0._Z16histogram_kernelPjjjS_:
	.zero		920


//--------------------- SYMBOLS --------------------------

	.type		.nv.reservedSmem.offset0,@object
	.size		.nv.reservedSmem.offset0,0x4
	.type		.nv.reservedSmem.cap,@object
	.size		.nv.reservedSmem.cap,0x4
